//
// Generated by NVIDIA NVVM Compiler
//
// Compiler Build ID: CL-36424714
// Cuda compilation tools, release 13.0, V13.0.88
// Based on NVVM 20.0.0
//

.version 9.0
.target sm_100
.address_size 64

	// .globl	_Z7reduce0PfS_
// _ZZ7reduce0PfS_E5sdata has been demoted

.visible .entry _Z7reduce0PfS_(
	.param .u64 .ptr .align 1 _Z7reduce0PfS__param_0,
	.param .u64 .ptr .align 1 _Z7reduce0PfS__param_1
)
{
	.reg .pred 	%p<5>;
	.reg .b32 	%r<16>;
	.reg .b32 	%f<6>;
	.reg .b64 	%rd<9>;
	// demoted variable
	.shared .align 4 .b8 _ZZ7reduce0PfS_E5sdata[1024];
	ld.param.u64 	%rd2, [_Z7reduce0PfS__param_0];
	ld.param.u64 	%rd1, [_Z7reduce0PfS__param_1];
	cvta.to.global.u64 	%rd3, %rd2;
	mov.u32 	%r1, %tid.x;
	mov.u32 	%r2, %ctaid.x;
	mov.u32 	%r3, %ntid.x;
	mad.lo.s32 	%r7, %r2, %r3, %r1;
	mul.wide.u32 	%rd4, %r7, 4;
	add.s64 	%rd5, %rd3, %rd4;
	ld.global.f32 	%f1, [%rd5];
	shl.b32 	%r8, %r1, 2;
	mov.u32 	%r9, _ZZ7reduce0PfS_E5sdata;
	add.s32 	%r4, %r9, %r8;
	st.shared.f32 	[%r4], %f1;
	bar.sync 	0;
	setp.lt.u32 	%p1, %r3, 2;
	@%p1 bra 	$L__BB0_5;
	mov.b32 	%r15, 1;
$L__BB0_2:
	shl.b32 	%r6, %r15, 1;
	add.s32 	%r11, %r6, -1;
	and.b32  	%r12, %r11, %r1;
	setp.ne.s32 	%p2, %r12, 0;
	@%p2 bra 	$L__BB0_4;
	shl.b32 	%r13, %r15, 2;
	add.s32 	%r14, %r4, %r13;
	ld.shared.f32 	%f2, [%r14];
	ld.shared.f32 	%f3, [%r4];
	add.f32 	%f4, %f2, %f3;
	st.shared.f32 	[%r4], %f4;
$L__BB0_4:
	bar.sync 	0;
	setp.lt.u32 	%p3, %r6, %r3;
	mov.u32 	%r15, %r6;
	@%p3 bra 	$L__BB0_2;
$L__BB0_5:
	setp.ne.s32 	%p4, %r1, 0;
	@%p4 bra 	$L__BB0_7;
	ld.shared.f32 	%f5, [_ZZ7reduce0PfS_E5sdata];
	cvta.to.global.u64 	%rd6, %rd1;
	mul.wide.u32 	%rd7, %r2, 4;
	add.s64 	%rd8, %rd6, %rd7;
	st.global.f32 	[%rd8], %f5;
$L__BB0_7:
	ret;

}


// ===== COMPILED SASS (sm_100) =====

	.target	sm_100

	.elftype	@"ET_EXEC"


//--------------------- .note.nv.tkinfo           --------------------------
	.section	.note.nv.tkinfo,"",@"SHT_NOTE"
	.sectionflags	@"SHF_NOTE_NV_TKINFO"
	.tkinfo
        /*0018*/ 	.word	0x00000002
        /*0030*/ 	.string	""
        /*0030*/ 	.string	"ptxas"
        /*0030*/ 	.string	"Cuda compilation tools, release 13.0, V13.0.88"
        /*0030*/ 	.string	"Build cuda_13.0.r13.0/compiler.36424714_0"
        /*0030*/ 	.string	"-arch sm_100 -m 64 "



//--------------------- .note.nv.cuinfo           --------------------------
	.section	.note.nv.cuinfo,"",@"SHT_NOTE"
	.sectionflags	@"SHF_NOTE_NV_CUINFO"
        /*0018*/ 	.short	0x0002
        /*001a*/ 	.short	0x0064
        /*001c*/ 	.short	0x0082
	.zero		2


//--------------------- .nv.info                  --------------------------
	.section	.nv.info,"",@"SHT_CUDA_INFO"
	.align	4


	//----- nvinfo : EIATTR_REGCOUNT
	.align		4
        /*0000*/ 	.byte	0x04, 0x2f
        /*0002*/ 	.short	(.L_1 - .L_0)
	.align		4
.L_0:
        /*0004*/ 	.word	index@(_Z7reduce0PfS_)
        /*0008*/ 	.word	0x0000000b


	//----- nvinfo : EIATTR_FRAME_SIZE
	.align		4
.L_1:
        /*000c*/ 	.byte	0x04, 0x11
        /*000e*/ 	.short	(.L_3 - .L_2)
	.align		4
.L_2:
        /*0010*/ 	.word	index@(_Z7reduce0PfS_)
        /*0014*/ 	.word	0x00000000


	//----- nvinfo : EIATTR_MIN_STACK_SIZE
	.align		4
.L_3:
        /*0018*/ 	.byte	0x04, 0x12
        /*001a*/ 	.short	(.L_5 - .L_4)
	.align		4
.L_4:
        /*001c*/ 	.word	index@(_Z7reduce0PfS_)
        /*0020*/ 	.word	0x00000000
.L_5:


//--------------------- .nv.compat                --------------------------
	.section	.nv.compat,"",@"SHT_CUDA_COMPAT_INFO"
	.align	4
        /*0000*/ 	.byte	0x02, 0x09, 0x00, 0x00, 0x02, 0x02, 0x01, 0x00, 0x02, 0x05, 0x05, 0x00, 0x03, 0x07, 0x01, 0x01
        /*0010*/ 	.byte	0x02, 0x03, 0x00, 0x00, 0x02, 0x06, 0x01, 0x00, 0x04, 0x0b, 0x08, 0x00, 0x09, 0x00, 0x00, 0x00
        /*0020*/ 	.byte	0x00, 0x00, 0x00, 0x00


//--------------------- .nv.info._Z7reduce0PfS_   --------------------------
	.section	.nv.info._Z7reduce0PfS_,"",@"SHT_CUDA_INFO"
	.sectionflags	@""
	.align	4


	//----- nvinfo : EIATTR_CUDA_API_VERSION
	.align		4
        /*0000*/ 	.byte	0x04, 0x37
        /*0002*/ 	.short	(.L_7 - .L_6)
.L_6:
        /*0004*/ 	.word	0x00000082


	//----- nvinfo : EIATTR_KPARAM_INFO
	.align		4
.L_7:
        /*0008*/ 	.byte	0x04, 0x17
        /*000a*/ 	.short	(.L_9 - .L_8)
.L_8:
        /*000c*/ 	.word	0x00000000
        /*0010*/ 	.short	0x0001
        /*0012*/ 	.short	0x0008
        /*0014*/ 	.byte	0x00, 0xf5, 0x21, 0x00


	//----- nvinfo : EIATTR_KPARAM_INFO
	.align		4
.L_9:
        /*0018*/ 	.byte	0x04, 0x17
        /*001a*/ 	.short	(.L_11 - .L_10)
.L_10:
        /*001c*/ 	.word	0x00000000
        /*0020*/ 	.short	0x0000
        /*0022*/ 	.short	0x0000
        /*0024*/ 	.byte	0x00, 0xf5, 0x21, 0x00


	//----- nvinfo : EIATTR_SPARSE_MMA_MASK
	.align		4
.L_11:
        /*0028*/ 	.byte	0x03, 0x50
        /*002a*/ 	.short	0x0000


	//----- nvinfo : EIATTR_MAXREG_COUNT
	.align		4
        /*002c*/ 	.byte	0x03, 0x1b
        /*002e*/ 	.short	0x00ff


	//----- nvinfo : EIATTR_NUM_BARRIERS
	.align		4
        /*0030*/ 	.byte	0x02, 0x4c
        /*0032*/ 	.byte	0x01
	.zero		1


	//----- nvinfo : EIATTR_MERCURY_ISA_VERSION
	.align		4
        /*0034*/ 	.byte	0x03, 0x5f
        /*0036*/ 	.short	0x0101


	//----- nvinfo : EIATTR_VRC_CTA_INIT_COUNT
	.align		4
        /*0038*/ 	.byte	0x02, 0x4a
	.zero		1
	.zero		1


	//----- nvinfo : EIATTR_EXIT_INSTR_OFFSETS
	.align		4
        /*003c*/ 	.byte	0x04, 0x1c
        /*003e*/ 	.short	(.L_13 - .L_12)


	//   ....[0]....
.L_12:
        /*0040*/ 	.word	0x000001f0


	//   ....[1]....
        /*0044*/ 	.word	0x00000270


	//----- nvinfo : EIATTR_CBANK_PARAM_SIZE
	.align		4
.L_13:
        /*0048*/ 	.byte	0x03, 0x19
        /*004a*/ 	.short	0x0010


	//----- nvinfo : EIATTR_PARAM_CBANK
	.align		4
        /*004c*/ 	.byte	0x04, 0x0a
        /*004e*/ 	.short	(.L_15 - .L_14)
	.align		4
.L_14:
        /*0050*/ 	.word	index@(.nv.constant0._Z7reduce0PfS_)
        /*0054*/ 	.short	0x0380
        /*0056*/ 	.short	0x0010


	//----- nvinfo : EIATTR_SW_WAR
	.align		4
.L_15:
        /*0058*/ 	.byte	0x04, 0x36
        /*005a*/ 	.short	(.L_17 - .L_16)
.L_16:
        /*005c*/ 	.word	0x00000008
.L_17:


//--------------------- .nv.callgraph             --------------------------
	.section	.nv.callgraph,"",@"SHT_CUDA_CALLGRAPH"
	.align	4
	.sectionentsize	8
	.align		4
        /*0000*/ 	.word	0x00000000
	.align		4
        /*0004*/ 	.word	0xffffffff
	.align		4
        /*0008*/ 	.word	0x00000000
	.align		4
        /*000c*/ 	.word	0xfffffffe
	.align		4
        /*0010*/ 	.word	0x00000000
	.align		4
        /*0014*/ 	.word	0xfffffffd
	.align		4
        /*0018*/ 	.word	0x00000000
	.align		4
        /*001c*/ 	.word	0xfffffffc


//--------------------- .text._Z7reduce0PfS_      --------------------------
	.section	.text._Z7reduce0PfS_,"ax",@progbits
	.align	128
        .global         _Z7reduce0PfS_
        .type           _Z7reduce0PfS_,@function
        .size           _Z7reduce0PfS_,(.L_x_3 - _Z7reduce0PfS_)
        .other          _Z7reduce0PfS_,@"STO_CUDA_ENTRY STV_DEFAULT"
_Z7reduce0PfS_:
.text._Z7reduce0PfS_:
[----:B------:R-:W-:Y:S01]  /*0000*/  LDC R1, c[0x0][0x37c] ;  /* 0x0000df00ff017b82 */ /* 0x000fe20000000800 */
[----:B------:R-:W0:Y:S07]  /*0010*/  S2R R7, SR_TID.X ;  /* 0x0000000000077919 */ /* 0x000e2e0000002100 */
[----:B------:R-:W1:Y:S01]  /*0020*/  LDC.64 R2, c[0x0][0x380] ;  /* 0x0000e000ff027b82 */ /* 0x000e620000000a00 */
[----:B------:R-:W0:Y:S01]  /*0030*/  LDCU UR8, c[0x0][0x360] ;  /* 0x00006c00ff0877ac */ /* 0x000e220008000800 */
[----:B------:R-:W0:Y:S01]  /*0040*/  S2R R6, SR_CTAID.X ;  /* 0x0000000000067919 */ /* 0x000e220000002500 */
[----:B------:R-:W2:Y:S01]  /*0050*/  LDCU.64 UR6, c[0x0][0x358] ;  /* 0x00006b00ff0677ac */ /* 0x000ea20008000a00 */
[----:B0-----:R-:W-:-:S04]  /*0060*/  IMAD R5, R6, UR8, R7 ;  /* 0x0000000806057c24 */ /* 0x001fc8000f8e0207 */
[----:B-1----:R-:W-:-:S06]  /*0070*/  IMAD.WIDE.U32 R2, R5, 0x4, R2 ;  /* 0x0000000405027825 */ /* 0x002fcc00078e0002 */
[----:B--2---:R-:W2:Y:S01]  /*0080*/  LDG.E R2, desc[UR6][R2.64] ;  /* 0x0000000602027981 */ /* 0x004ea2000c1e1900 */
[----:B------:R-:W0:Y:S01]  /*0090*/  S2UR UR5, SR_CgaCtaId ;  /* 0x00000000000579c3 */ /* 0x000e220000008800 */
[----:B------:R-:W-:Y:S01]  /*00a0*/  UMOV UR4, 0x400 ;  /* 0x0000040000047882 */ /* 0x000fe20000000000 */
[----:B------:R-:W-:Y:S01]  /*00b0*/  UISETP.GE.U32.AND UP0, UPT, UR8, 0x2, UPT ;  /* 0x000000020800788c */ /* 0x000fe2000bf06070 */
[----:B------:R-:W-:Y:S01]  /*00c0*/  ISETP.NE.AND P0, PT, R7, RZ, PT ;  /* 0x000000ff0700720c */ /* 0x000fe20003f05270 */
[----:B0-----:R-:W-:-:S06]  /*00d0*/  ULEA UR4, UR5, UR4, 0x18 ;  /* 0x0000000405047291 */ /* 0x001fcc000f8ec0ff */
[----:B------:R-:W-:-:S05]  /*00e0*/  LEA R5, R7, UR4, 0x2 ;  /* 0x0000000407057c11 */ /* 0x000fca000f8e10ff */
[----:B--2---:R0:W-:Y:S01]  /*00f0*/  STS [R5], R2 ;  /* 0x0000000205007388 */ /* 0x0041e20000000800 */
[----:B------:R-:W-:Y:S06]  /*0100*/  BAR.SYNC.DEFER_BLOCKING 0x0 ;  /* 0x0000000000007b1d */ /* 0x000fec0000010000 */
[----:B------:R-:W-:Y:S05]  /*0110*/  BRA.U !UP0, `(.L_x_0) ;  /* 0x0000000108347547 */ /* 0x000fea000b800000 */
[----:B------:R-:W-:-:S07]  /*0120*/  HFMA2 R0, -RZ, RZ, 0, 5.9604644775390625e-08 ;  /* 0x00000001ff007431 */ /* 0x000fce00000001ff */
.L_x_1:
[----:B------:R-:W-:-:S05]  /*0130*/  SHF.L.U32 R8, R0, 0x1, RZ ;  /* 0x0000000100087819 */ /* 0x000fca00000006ff */
[----:B0-----:R-:W-:-:S05]  /*0140*/  VIADD R2, R8, 0xffffffff ;  /* 0xffffffff08027836 */ /* 0x001fca0000000000 */
[----:B------:R-:W-:-:S13]  /*0150*/  LOP3.LUT P1, RZ, R2, R7, RZ, 0xc0, !PT ;  /* 0x0000000702ff7212 */ /* 0x000fda000782c0ff */
[----:B------:R-:W-:Y:S01]  /*0160*/  @!P1 LEA R2, R0, R5, 0x2 ;  /* 0x0000000500029211 */ /* 0x000fe200078e10ff */
[----:B------:R-:W-:Y:S01]  /*0170*/  @!P1 LDS R3, [R5] ;  /* 0x0000000005039984 */ /* 0x000fe20000000800 */
[----:B------:R-:W-:-:S04]  /*0180*/  IMAD.MOV.U32 R0, RZ, RZ, R8 ;  /* 0x000000ffff007224 */ /* 0x000fc800078e0008 */
[----:B------:R-:W0:Y:S02]  /*0190*/  @!P1 LDS R2, [R2] ;  /* 0x0000000002029984 */ /* 0x000e240000000800 */
[----:B0-----:R-:W-:-:S05]  /*01a0*/  @!P1 FADD R4, R2, R3 ;  /* 0x0000000302049221 */ /* 0x001fca0000000000 */
[----:B------:R1:W-:Y:S01]  /*01b0*/  @!P1 STS [R5], R4 ;  /* 0x0000000405009388 */ /* 0x0003e20000000800 */
[----:B------:R-:W-:Y:S01]  /*01c0*/  BAR.SYNC.DEFER_BLOCKING 0x0 ;  /* 0x0000000000007b1d */ /* 0x000fe20000010000 */
[----:B------:R-:W-:-:S13]  /*01d0*/  ISETP.GE.U32.AND P1, PT, R8, UR8, PT ;  /* 0x0000000808007c0c */ /* 0x000fda000bf26070 */
[----:B-1----:R-:W-:Y:S05]  /*01e0*/  @!P1 BRA `(.L_x_1) ;  /* 0xfffffffc00d09947 */ /* 0x002fea000383ffff */
.L_x_0:
[----:B------:R-:W-:Y:S05]  /*01f0*/  @P0 EXIT ;  /* 0x000000000000094d */ /* 0x000fea0003800000 */
[----:B------:R-:W1:Y:S01]  /*0200*/  S2UR UR5, SR_CgaCtaId ;  /* 0x00000000000579c3 */ /* 0x000e620000008800 */
[----:B------:R-:W-:-:S07]  /*0210*/  UMOV UR4, 0x400 ;  /* 0x0000040000047882 */ /* 0x000fce0000000000 */
[----:B0-----:R-:W0:Y:S01]  /*0220*/  LDC.64 R2, c[0x0][0x388] ;  /* 0x0000e200ff027b82 */ /* 0x001e220000000a00 */
[----:B-1----:R-:W-:Y:S01]  /*0230*/  ULEA UR4, UR5, UR4, 0x18 ;  /* 0x0000000405047291 */ /* 0x002fe2000f8ec0ff */
[----:B0-----:R-:W-:-:S08]  /*0240*/  IMAD.WIDE.U32 R2, R6, 0x4, R2 ;  /* 0x0000000406027825 */ /* 0x001fd000078e0002 */
[----:B------:R-:W0:Y:S04]  /*0250*/  LDS R5, [UR4] ;  /* 0x00000004ff057984 */ /* 0x000e280008000800 */
[----:B0-----:R-:W-:Y:S01]  /*0260*/  STG.E desc[UR6][R2.64], R5 ;  /* 0x0000000502007986 */ /* 0x001fe2000c101906 */
[----:B------:R-:W-:Y:S05]  /*0270*/  EXIT ;  /* 0x000000000000794d */ /* 0x000fea0003800000 */
.L_x_2:
[----:B------:R-:W-:-:S00]  /*0280*/  BRA `(.L_x_2) ;  /* 0xfffffffc00fc7947 */ /* 0x000fc0000383ffff */
[----:B------:R-:W-:-:S00]  /*0290*/  NOP ;  /* 0x0000000000007918 */ /* 0x000fc00000000000 */
        /* <DEDUP_REMOVED lines=14> */
.L_x_3:


//--------------------- .nv.shared._Z7reduce0PfS_ --------------------------
	.section	.nv.shared._Z7reduce0PfS_,"aw",@nobits
	.sectionflags	@""
	.align	4
.nv.shared._Z7reduce0PfS_:
	.zero		2048


//--------------------- .nv.shared.reserved.0     --------------------------
	.section	.nv.shared.reserved.0,"aw",@nobits
	.weak		__nv_reservedSMEM_offset_0_alias
	.size		__nv_reservedSMEM_offset_0_alias, 0, 64
	.other		__nv_reservedSMEM_offset_0_alias,@"STO_CUDA_RESERVED_SHARED STV_DEFAULT"
__nv_reservedSMEM_offset_0_alias:
	.zero		0
	.zero		64


//--------------------- .nv.constant0._Z7reduce0PfS_ --------------------------
	.section	.nv.constant0._Z7reduce0PfS_,"a",@progbits
	.sectionflags	@""
	.align	4
.nv.constant0._Z7reduce0PfS_:
	.zero		912


//--------------------- SYMBOLS --------------------------

	.type		.nv.reservedSmem.offset0,@object
	.size		.nv.reservedSmem.offset0,0x4
	.type		.nv.reservedSmem.cap,@object
	.size		.nv.reservedSmem.cap,0x4
